//
// Generated by NVIDIA NVVM Compiler
//
// Compiler Build ID: CL-36424714
// Cuda compilation tools, release 13.0, V13.0.88
// Based on NVVM 20.0.0
//

.version 9.0
.target sm_100
.address_size 64

	// .globl	_Z12labelNearestPdS_Piiii

.visible .entry _Z12labelNearestPdS_Piiii(
	.param .u64 .ptr .align 1 _Z12labelNearestPdS_Piiii_param_0,
	.param .u64 .ptr .align 1 _Z12labelNearestPdS_Piiii_param_1,
	.param .u64 .ptr .align 1 _Z12labelNearestPdS_Piiii_param_2,
	.param .u32 _Z12labelNearestPdS_Piiii_param_3,
	.param .u32 _Z12labelNearestPdS_Piiii_param_4,
	.param .u32 _Z12labelNearestPdS_Piiii_param_5
)
{
	.reg .pred 	%p<38>;
	.reg .b32 	%r<80>;
	.reg .b64 	%rd<57>;
	.reg .b64 	%fd<237>;

	ld.param.u64 	%rd11, [_Z12labelNearestPdS_Piiii_param_0];
	ld.param.u64 	%rd13, [_Z12labelNearestPdS_Piiii_param_1];
	ld.param.u64 	%rd12, [_Z12labelNearestPdS_Piiii_param_2];
	ld.param.u32 	%r46, [_Z12labelNearestPdS_Piiii_param_3];
	ld.param.u32 	%r44, [_Z12labelNearestPdS_Piiii_param_4];
	ld.param.u32 	%r45, [_Z12labelNearestPdS_Piiii_param_5];
	cvta.to.global.u64 	%rd1, %rd13;
	mov.u32 	%r47, %tid.x;
	mov.u32 	%r48, %ctaid.x;
	mov.u32 	%r49, %ntid.x;
	mad.lo.s32 	%r1, %r48, %r49, %r47;
	setp.ge.s32 	%p1, %r1, %r46;
	@%p1 bra 	$L__BB0_48;
	cvta.to.global.u64 	%rd14, %rd12;
	cvta.to.global.u64 	%rd2, %rd11;
	mul.wide.s32 	%rd15, %r1, 4;
	add.s64 	%rd3, %rd14, %rd15;
	mov.b32 	%r50, 0;
	st.global.u32 	[%rd3], %r50;
	mul.lo.s32 	%r2, %r45, %r1;
	mul.wide.s32 	%rd16, %r2, 8;
	add.s64 	%rd4, %rd2, %rd16;
	setp.lt.s32 	%p2, %r45, 1;
	mov.f64 	%fd221, 0d0000000000000000;
	@%p2 bra 	$L__BB0_14;
	and.b32  	%r3, %r45, 15;
	setp.lt.u32 	%p3, %r45, 16;
	mov.f64 	%fd221, 0d0000000000000000;
	mov.b32 	%r65, 0;
	@%p3 bra 	$L__BB0_5;
	and.b32  	%r65, %r45, 2147483632;
	mov.f64 	%fd221, 0d0000000000000000;
	mov.b32 	%r75, 0;
$L__BB0_4:
	.pragma "nounroll";
	mul.wide.u32 	%rd17, %r75, 8;
	add.s64 	%rd18, %rd4, %rd17;
	ld.global.f64 	%fd39, [%rd18];
	add.s64 	%rd19, %rd1, %rd17;
	ld.global.f64 	%fd40, [%rd19];
	sub.f64 	%fd41, %fd39, %fd40;
	fma.rn.f64 	%fd42, %fd41, %fd41, %fd221;
	ld.global.f64 	%fd43, [%rd18+8];
	ld.global.f64 	%fd44, [%rd19+8];
	sub.f64 	%fd45, %fd43, %fd44;
	fma.rn.f64 	%fd46, %fd45, %fd45, %fd42;
	ld.global.f64 	%fd47, [%rd18+16];
	ld.global.f64 	%fd48, [%rd19+16];
	sub.f64 	%fd49, %fd47, %fd48;
	fma.rn.f64 	%fd50, %fd49, %fd49, %fd46;
	ld.global.f64 	%fd51, [%rd18+24];
	ld.global.f64 	%fd52, [%rd19+24];
	sub.f64 	%fd53, %fd51, %fd52;
	fma.rn.f64 	%fd54, %fd53, %fd53, %fd50;
	ld.global.f64 	%fd55, [%rd18+32];
	ld.global.f64 	%fd56, [%rd19+32];
	sub.f64 	%fd57, %fd55, %fd56;
	fma.rn.f64 	%fd58, %fd57, %fd57, %fd54;
	ld.global.f64 	%fd59, [%rd18+40];
	ld.global.f64 	%fd60, [%rd19+40];
	sub.f64 	%fd61, %fd59, %fd60;
	fma.rn.f64 	%fd62, %fd61, %fd61, %fd58;
	ld.global.f64 	%fd63, [%rd18+48];
	ld.global.f64 	%fd64, [%rd19+48];
	sub.f64 	%fd65, %fd63, %fd64;
	fma.rn.f64 	%fd66, %fd65, %fd65, %fd62;
	ld.global.f64 	%fd67, [%rd18+56];
	ld.global.f64 	%fd68, [%rd19+56];
	sub.f64 	%fd69, %fd67, %fd68;
	fma.rn.f64 	%fd70, %fd69, %fd69, %fd66;
	ld.global.f64 	%fd71, [%rd18+64];
	ld.global.f64 	%fd72, [%rd19+64];
	sub.f64 	%fd73, %fd71, %fd72;
	fma.rn.f64 	%fd74, %fd73, %fd73, %fd70;
	ld.global.f64 	%fd75, [%rd18+72];
	ld.global.f64 	%fd76, [%rd19+72];
	sub.f64 	%fd77, %fd75, %fd76;
	fma.rn.f64 	%fd78, %fd77, %fd77, %fd74;
	ld.global.f64 	%fd79, [%rd18+80];
	ld.global.f64 	%fd80, [%rd19+80];
	sub.f64 	%fd81, %fd79, %fd80;
	fma.rn.f64 	%fd82, %fd81, %fd81, %fd78;
	ld.global.f64 	%fd83, [%rd18+88];
	ld.global.f64 	%fd84, [%rd19+88];
	sub.f64 	%fd85, %fd83, %fd84;
	fma.rn.f64 	%fd86, %fd85, %fd85, %fd82;
	ld.global.f64 	%fd87, [%rd18+96];
	ld.global.f64 	%fd88, [%rd19+96];
	sub.f64 	%fd89, %fd87, %fd88;
	fma.rn.f64 	%fd90, %fd89, %fd89, %fd86;
	ld.global.f64 	%fd91, [%rd18+104];
	ld.global.f64 	%fd92, [%rd19+104];
	sub.f64 	%fd93, %fd91, %fd92;
	fma.rn.f64 	%fd94, %fd93, %fd93, %fd90;
	ld.global.f64 	%fd95, [%rd18+112];
	ld.global.f64 	%fd96, [%rd19+112];
	sub.f64 	%fd97, %fd95, %fd96;
	fma.rn.f64 	%fd98, %fd97, %fd97, %fd94;
	ld.global.f64 	%fd99, [%rd18+120];
	ld.global.f64 	%fd100, [%rd19+120];
	sub.f64 	%fd101, %fd99, %fd100;
	fma.rn.f64 	%fd221, %fd101, %fd101, %fd98;
	add.s32 	%r75, %r75, 16;
	setp.eq.s32 	%p4, %r75, %r65;
	@%p4 bra 	$L__BB0_5;
	bra.uni 	$L__BB0_4;
$L__BB0_5:
	setp.eq.s32 	%p5, %r3, 0;
	@%p5 bra 	$L__BB0_14;
	and.b32  	%r6, %r45, 7;
	setp.lt.u32 	%p6, %r3, 8;
	@%p6 bra 	$L__BB0_8;
	mul.wide.u32 	%rd20, %r65, 8;
	add.s64 	%rd21, %rd4, %rd20;
	ld.global.f64 	%fd103, [%rd21];
	add.s64 	%rd22, %rd1, %rd20;
	ld.global.f64 	%fd104, [%rd22];
	sub.f64 	%fd105, %fd103, %fd104;
	fma.rn.f64 	%fd106, %fd105, %fd105, %fd221;
	ld.global.f64 	%fd107, [%rd21+8];
	ld.global.f64 	%fd108, [%rd22+8];
	sub.f64 	%fd109, %fd107, %fd108;
	fma.rn.f64 	%fd110, %fd109, %fd109, %fd106;
	ld.global.f64 	%fd111, [%rd21+16];
	ld.global.f64 	%fd112, [%rd22+16];
	sub.f64 	%fd113, %fd111, %fd112;
	fma.rn.f64 	%fd114, %fd113, %fd113, %fd110;
	ld.global.f64 	%fd115, [%rd21+24];
	ld.global.f64 	%fd116, [%rd22+24];
	sub.f64 	%fd117, %fd115, %fd116;
	fma.rn.f64 	%fd118, %fd117, %fd117, %fd114;
	ld.global.f64 	%fd119, [%rd21+32];
	ld.global.f64 	%fd120, [%rd22+32];
	sub.f64 	%fd121, %fd119, %fd120;
	fma.rn.f64 	%fd122, %fd121, %fd121, %fd118;
	ld.global.f64 	%fd123, [%rd21+40];
	ld.global.f64 	%fd124, [%rd22+40];
	sub.f64 	%fd125, %fd123, %fd124;
	fma.rn.f64 	%fd126, %fd125, %fd125, %fd122;
	ld.global.f64 	%fd127, [%rd21+48];
	ld.global.f64 	%fd128, [%rd22+48];
	sub.f64 	%fd129, %fd127, %fd128;
	fma.rn.f64 	%fd130, %fd129, %fd129, %fd126;
	ld.global.f64 	%fd131, [%rd21+56];
	ld.global.f64 	%fd132, [%rd22+56];
	sub.f64 	%fd133, %fd131, %fd132;
	fma.rn.f64 	%fd221, %fd133, %fd133, %fd130;
	add.s32 	%r65, %r65, 8;
$L__BB0_8:
	setp.eq.s32 	%p7, %r6, 0;
	@%p7 bra 	$L__BB0_14;
	and.b32  	%r9, %r45, 3;
	setp.lt.u32 	%p8, %r6, 4;
	@%p8 bra 	$L__BB0_11;
	mul.wide.u32 	%rd23, %r65, 8;
	add.s64 	%rd24, %rd4, %rd23;
	ld.global.f64 	%fd135, [%rd24];
	add.s64 	%rd25, %rd1, %rd23;
	ld.global.f64 	%fd136, [%rd25];
	sub.f64 	%fd137, %fd135, %fd136;
	fma.rn.f64 	%fd138, %fd137, %fd137, %fd221;
	ld.global.f64 	%fd139, [%rd24+8];
	ld.global.f64 	%fd140, [%rd25+8];
	sub.f64 	%fd141, %fd139, %fd140;
	fma.rn.f64 	%fd142, %fd141, %fd141, %fd138;
	ld.global.f64 	%fd143, [%rd24+16];
	ld.global.f64 	%fd144, [%rd25+16];
	sub.f64 	%fd145, %fd143, %fd144;
	fma.rn.f64 	%fd146, %fd145, %fd145, %fd142;
	ld.global.f64 	%fd147, [%rd24+24];
	ld.global.f64 	%fd148, [%rd25+24];
	sub.f64 	%fd149, %fd147, %fd148;
	fma.rn.f64 	%fd221, %fd149, %fd149, %fd146;
	add.s32 	%r65, %r65, 4;
$L__BB0_11:
	setp.eq.s32 	%p9, %r9, 0;
	@%p9 bra 	$L__BB0_14;
	mov.b32 	%r69, 0;
$L__BB0_13:
	.pragma "nounroll";
	mul.wide.u32 	%rd26, %r65, 8;
	add.s64 	%rd27, %rd4, %rd26;
	ld.global.f64 	%fd150, [%rd27];
	add.s64 	%rd28, %rd1, %rd26;
	ld.global.f64 	%fd151, [%rd28];
	sub.f64 	%fd152, %fd150, %fd151;
	fma.rn.f64 	%fd221, %fd152, %fd152, %fd221;
	add.s32 	%r65, %r65, 1;
	add.s32 	%r69, %r69, 1;
	setp.ne.s32 	%p10, %r69, %r9;
	@%p10 bra 	$L__BB0_13;
$L__BB0_14:
	setp.lt.s32 	%p11, %r44, 2;
	@%p11 bra 	$L__BB0_48;
	setp.lt.s32 	%p12, %r45, 1;
	@%p12 bra 	$L__BB0_31;
	and.b32  	%r16, %r45, 7;
	and.b32  	%r17, %r45, 3;
	and.b32  	%r18, %r45, 2147483640;
	and.b32  	%r19, %r45, 1;
	neg.s32 	%r20, %r18;
	add.s64 	%rd30, %rd16, %rd2;
	add.s64 	%rd5, %rd30, 32;
	mov.b32 	%r70, 1;
$L__BB0_17:
	setp.lt.u32 	%p29, %r45, 8;
	mul.lo.s32 	%r22, %r70, %r45;
	mov.f64 	%fd231, 0d0000000000000000;
	mov.b32 	%r73, 0;
	@%p29 bra 	$L__BB0_20;
	mul.wide.u32 	%rd31, %r22, 8;
	add.s64 	%rd32, %rd1, %rd31;
	add.s64 	%rd55, %rd32, 32;
	mov.f64 	%fd231, 0d0000000000000000;
	mov.u64 	%rd56, %rd5;
	mov.u32 	%r71, %r20;
$L__BB0_19:
	.pragma "nounroll";
	ld.global.f64 	%fd156, [%rd56+-32];
	ld.global.f64 	%fd157, [%rd55+-32];
	sub.f64 	%fd158, %fd156, %fd157;
	fma.rn.f64 	%fd159, %fd158, %fd158, %fd231;
	ld.global.f64 	%fd160, [%rd56+-24];
	ld.global.f64 	%fd161, [%rd55+-24];
	sub.f64 	%fd162, %fd160, %fd161;
	fma.rn.f64 	%fd163, %fd162, %fd162, %fd159;
	ld.global.f64 	%fd164, [%rd56+-16];
	ld.global.f64 	%fd165, [%rd55+-16];
	sub.f64 	%fd166, %fd164, %fd165;
	fma.rn.f64 	%fd167, %fd166, %fd166, %fd163;
	ld.global.f64 	%fd168, [%rd56+-8];
	ld.global.f64 	%fd169, [%rd55+-8];
	sub.f64 	%fd170, %fd168, %fd169;
	fma.rn.f64 	%fd171, %fd170, %fd170, %fd167;
	ld.global.f64 	%fd172, [%rd56];
	ld.global.f64 	%fd173, [%rd55];
	sub.f64 	%fd174, %fd172, %fd173;
	fma.rn.f64 	%fd175, %fd174, %fd174, %fd171;
	ld.global.f64 	%fd176, [%rd56+8];
	ld.global.f64 	%fd177, [%rd55+8];
	sub.f64 	%fd178, %fd176, %fd177;
	fma.rn.f64 	%fd179, %fd178, %fd178, %fd175;
	ld.global.f64 	%fd180, [%rd56+16];
	ld.global.f64 	%fd181, [%rd55+16];
	sub.f64 	%fd182, %fd180, %fd181;
	fma.rn.f64 	%fd183, %fd182, %fd182, %fd179;
	ld.global.f64 	%fd184, [%rd56+24];
	ld.global.f64 	%fd185, [%rd55+24];
	sub.f64 	%fd186, %fd184, %fd185;
	fma.rn.f64 	%fd231, %fd186, %fd186, %fd183;
	add.s32 	%r71, %r71, 8;
	add.s64 	%rd56, %rd56, 64;
	add.s64 	%rd55, %rd55, 64;
	setp.eq.s32 	%p30, %r71, 0;
	mov.u32 	%r73, %r18;
	@%p30 bra 	$L__BB0_20;
	bra.uni 	$L__BB0_19;
$L__BB0_20:
	setp.eq.s32 	%p31, %r16, 0;
	@%p31 bra 	$L__BB0_28;
	add.s32 	%r61, %r16, -1;
	setp.lt.u32 	%p32, %r61, 3;
	@%p32 bra 	$L__BB0_23;
	cvt.u64.u32 	%rd33, %r73;
	mul.wide.u32 	%rd34, %r73, 8;
	add.s64 	%rd35, %rd4, %rd34;
	ld.global.f64 	%fd188, [%rd35];
	add.s32 	%r62, %r73, %r22;
	mul.wide.u32 	%rd36, %r62, 8;
	add.s64 	%rd37, %rd1, %rd36;
	ld.global.f64 	%fd189, [%rd37];
	sub.f64 	%fd190, %fd188, %fd189;
	fma.rn.f64 	%fd191, %fd190, %fd190, %fd231;
	ld.global.f64 	%fd192, [%rd35+8];
	cvt.u64.u32 	%rd38, %r22;
	add.s64 	%rd39, %rd33, %rd38;
	shl.b64 	%rd40, %rd39, 3;
	add.s64 	%rd41, %rd1, %rd40;
	ld.global.f64 	%fd193, [%rd41+8];
	sub.f64 	%fd194, %fd192, %fd193;
	fma.rn.f64 	%fd195, %fd194, %fd194, %fd191;
	ld.global.f64 	%fd196, [%rd35+16];
	ld.global.f64 	%fd197, [%rd41+16];
	sub.f64 	%fd198, %fd196, %fd197;
	fma.rn.f64 	%fd199, %fd198, %fd198, %fd195;
	ld.global.f64 	%fd200, [%rd35+24];
	ld.global.f64 	%fd201, [%rd41+24];
	sub.f64 	%fd202, %fd200, %fd201;
	fma.rn.f64 	%fd231, %fd202, %fd202, %fd199;
	add.s32 	%r73, %r73, 4;
$L__BB0_23:
	setp.eq.s32 	%p33, %r17, 0;
	@%p33 bra 	$L__BB0_28;
	setp.eq.s32 	%p34, %r17, 1;
	@%p34 bra 	$L__BB0_26;
	cvt.u64.u32 	%rd42, %r73;
	mul.wide.u32 	%rd43, %r73, 8;
	add.s64 	%rd44, %rd4, %rd43;
	ld.global.f64 	%fd204, [%rd44];
	add.s32 	%r63, %r73, %r22;
	mul.wide.u32 	%rd45, %r63, 8;
	add.s64 	%rd46, %rd1, %rd45;
	ld.global.f64 	%fd205, [%rd46];
	sub.f64 	%fd206, %fd204, %fd205;
	fma.rn.f64 	%fd207, %fd206, %fd206, %fd231;
	ld.global.f64 	%fd208, [%rd44+8];
	cvt.u64.u32 	%rd47, %r22;
	add.s64 	%rd48, %rd42, %rd47;
	shl.b64 	%rd49, %rd48, 3;
	add.s64 	%rd50, %rd1, %rd49;
	ld.global.f64 	%fd209, [%rd50+8];
	sub.f64 	%fd210, %fd208, %fd209;
	fma.rn.f64 	%fd231, %fd210, %fd210, %fd207;
	add.s32 	%r73, %r73, 2;
$L__BB0_26:
	setp.eq.s32 	%p35, %r19, 0;
	@%p35 bra 	$L__BB0_28;
	mul.wide.u32 	%rd51, %r73, 8;
	add.s64 	%rd52, %rd4, %rd51;
	ld.global.f64 	%fd211, [%rd52];
	add.s32 	%r64, %r73, %r22;
	mul.wide.u32 	%rd53, %r64, 8;
	add.s64 	%rd54, %rd1, %rd53;
	ld.global.f64 	%fd212, [%rd54];
	sub.f64 	%fd213, %fd211, %fd212;
	fma.rn.f64 	%fd231, %fd213, %fd213, %fd231;
$L__BB0_28:
	setp.gt.f64 	%p36, %fd221, %fd231;
	@%p36 bra 	$L__BB0_29;
	bra.uni 	$L__BB0_30;
$L__BB0_29:
	st.global.u32 	[%rd3], %r70;
	mov.f64 	%fd221, %fd231;
$L__BB0_30:
	add.s32 	%r70, %r70, 1;
	setp.eq.s32 	%p37, %r70, %r44;
	@%p37 bra 	$L__BB0_48;
	bra.uni 	$L__BB0_17;
$L__BB0_31:
	add.s32 	%r31, %r44, -1;
	add.s32 	%r55, %r44, -2;
	and.b32  	%r32, %r31, 7;
	setp.lt.u32 	%p13, %r55, 7;
	mov.b32 	%r78, 1;
	@%p13 bra 	$L__BB0_36;
	and.b32  	%r33, %r31, -8;
	mov.b32 	%r76, 1;
$L__BB0_33:
	.pragma "nounroll";
	setp.leu.f64 	%p14, %fd221, 0d0000000000000000;
	setp.gt.f64 	%p15, %fd221, 0d0000000000000000;
	selp.f64 	%fd221, 0d0000000000000000, %fd221, %p15;
	@%p14 bra 	$L__BB0_35;
	st.global.u32 	[%rd3], %r76;
$L__BB0_35:
	add.s32 	%r78, %r76, 8;
	add.s32 	%r57, %r76, 7;
	setp.ne.s32 	%p16, %r57, %r33;
	mov.u32 	%r76, %r78;
	@%p16 bra 	$L__BB0_33;
$L__BB0_36:
	setp.eq.s32 	%p17, %r32, 0;
	@%p17 bra 	$L__BB0_48;
	and.b32  	%r39, %r31, 3;
	setp.lt.u32 	%p18, %r32, 4;
	@%p18 bra 	$L__BB0_41;
	setp.leu.f64 	%p19, %fd221, 0d0000000000000000;
	setp.gt.f64 	%p20, %fd221, 0d0000000000000000;
	selp.f64 	%fd221, 0d0000000000000000, %fd221, %p20;
	@%p19 bra 	$L__BB0_40;
	st.global.u32 	[%rd3], %r78;
$L__BB0_40:
	add.s32 	%r78, %r78, 4;
$L__BB0_41:
	setp.eq.s32 	%p21, %r39, 0;
	@%p21 bra 	$L__BB0_48;
	setp.eq.s32 	%p22, %r39, 1;
	@%p22 bra 	$L__BB0_46;
	setp.leu.f64 	%p23, %fd221, 0d0000000000000000;
	setp.gt.f64 	%p24, %fd221, 0d0000000000000000;
	selp.f64 	%fd221, 0d0000000000000000, %fd221, %p24;
	@%p23 bra 	$L__BB0_45;
	st.global.u32 	[%rd3], %r78;
$L__BB0_45:
	add.s32 	%r78, %r78, 2;
$L__BB0_46:
	and.b32  	%r58, %r31, 1;
	setp.eq.b32 	%p25, %r58, 1;
	not.pred 	%p26, %p25;
	setp.leu.f64 	%p27, %fd221, 0d0000000000000000;
	or.pred  	%p28, %p26, %p27;
	@%p28 bra 	$L__BB0_48;
	st.global.u32 	[%rd3], %r78;
$L__BB0_48:
	ret;

}


// ===== COMPILED SASS (sm_100) =====

	.target	sm_100

	.elftype	@"ET_EXEC"


//--------------------- .note.nv.tkinfo           --------------------------
	.section	.note.nv.tkinfo,"",@"SHT_NOTE"
	.sectionflags	@"SHF_NOTE_NV_TKINFO"
	.tkinfo
        /*0018*/ 	.word	0x00000002
        /*0030*/ 	.string	""
        /*0030*/ 	.string	"ptxas"
        /*0030*/ 	.string	"Cuda compilation tools, release 13.0, V13.0.88"
        /*0030*/ 	.string	"Build cuda_13.0.r13.0/compiler.36424714_0"
        /*0030*/ 	.string	"-arch sm_100 -m 64 "



//--------------------- .note.nv.cuinfo           --------------------------
	.section	.note.nv.cuinfo,"",@"SHT_NOTE"
	.sectionflags	@"SHF_NOTE_NV_CUINFO"
        /*0018*/ 	.short	0x0002
        /*001a*/ 	.short	0x0064
        /*001c*/ 	.short	0x0082
	.zero		2


//--------------------- .nv.info                  --------------------------
	.section	.nv.info,"",@"SHT_CUDA_INFO"
	.align	4


	//----- nvinfo : EIATTR_REGCOUNT
	.align		4
        /*0000*/ 	.byte	0x04, 0x2f
        /*0002*/ 	.short	(.L_1 - .L_0)
	.align		4
.L_0:
        /*0004*/ 	.word	index@(_Z12labelNearestPdS_Piiii)
        /*0008*/ 	.word	0x00000020


	//----- nvinfo : EIATTR_FRAME_SIZE
	.align		4
.L_1:
        /*000c*/ 	.byte	0x04, 0x11
        /*000e*/ 	.short	(.L_3 - .L_2)
	.align		4
.L_2:
        /*0010*/ 	.word	index@(_Z12labelNearestPdS_Piiii)
        /*0014*/ 	.word	0x00000000


	//----- nvinfo : EIATTR_MIN_STACK_SIZE
	.align		4
.L_3:
        /*0018*/ 	.byte	0x04, 0x12
        /*001a*/ 	.short	(.L_5 - .L_4)
	.align		4
.L_4:
        /*001c*/ 	.word	index@(_Z12labelNearestPdS_Piiii)
        /*0020*/ 	.word	0x00000000
.L_5:


//--------------------- .nv.compat                --------------------------
	.section	.nv.compat,"",@"SHT_CUDA_COMPAT_INFO"
	.align	4
        /*0000*/ 	.byte	0x02, 0x09, 0x00, 0x00, 0x02, 0x02, 0x01, 0x00, 0x02, 0x05, 0x05, 0x00, 0x03, 0x07, 0x01, 0x01
        /*0010*/ 	.byte	0x02, 0x03, 0x00, 0x00, 0x02, 0x06, 0x01, 0x00, 0x04, 0x0b, 0x08, 0x00, 0x01, 0x00, 0x00, 0x00
        /*0020*/ 	.byte	0x00, 0x00, 0x00, 0x00


//--------------------- .nv.info._Z12labelNearestPdS_Piiii --------------------------
	.section	.nv.info._Z12labelNearestPdS_Piiii,"",@"SHT_CUDA_INFO"
	.sectionflags	@""
	.align	4


	//----- nvinfo : EIATTR_CUDA_API_VERSION
	.align		4
        /*0000*/ 	.byte	0x04, 0x37
        /*0002*/ 	.short	(.L_7 - .L_6)
.L_6:
        /*0004*/ 	.word	0x00000082


	//----- nvinfo : EIATTR_KPARAM_INFO
	.align		4
.L_7:
        /*0008*/ 	.byte	0x04, 0x17
        /*000a*/ 	.short	(.L_9 - .L_8)
.L_8:
        /*000c*/ 	.word	0x00000000
        /*0010*/ 	.short	0x0005
        /*0012*/ 	.short	0x0020
        /*0014*/ 	.byte	0x00, 0xf0, 0x11, 0x00


	//----- nvinfo : EIATTR_KPARAM_INFO
	.align		4
.L_9:
        /*0018*/ 	.byte	0x04, 0x17
        /*001a*/ 	.short	(.L_11 - .L_10)
.L_10:
        /*001c*/ 	.word	0x00000000
        /*0020*/ 	.short	0x0004
        /*0022*/ 	.short	0x001c
        /*0024*/ 	.byte	0x00, 0xf0, 0x11, 0x00


	//----- nvinfo : EIATTR_KPARAM_INFO
	.align		4
.L_11:
        /*0028*/ 	.byte	0x04, 0x17
        /*002a*/ 	.short	(.L_13 - .L_12)
.L_12:
        /*002c*/ 	.word	0x00000000
        /*0030*/ 	.short	0x0003
        /*0032*/ 	.short	0x0018
        /*0034*/ 	.byte	0x00, 0xf0, 0x11, 0x00


	//----- nvinfo : EIATTR_KPARAM_INFO
	.align		4
.L_13:
        /*0038*/ 	.byte	0x04, 0x17
        /*003a*/ 	.short	(.L_15 - .L_14)
.L_14:
        /*003c*/ 	.word	0x00000000
        /*0040*/ 	.short	0x0002
        /*0042*/ 	.short	0x0010
        /*0044*/ 	.byte	0x00, 0xf5, 0x21, 0x00


	//----- nvinfo : EIATTR_KPARAM_INFO
	.align		4
.L_15:
        /*0048*/ 	.byte	0x04, 0x17
        /*004a*/ 	.short	(.L_17 - .L_16)
.L_16:
        /*004c*/ 	.word	0x00000000
        /*0050*/ 	.short	0x0001
        /*0052*/ 	.short	0x0008
        /*0054*/ 	.byte	0x00, 0xf5, 0x21, 0x00


	//----- nvinfo : EIATTR_KPARAM_INFO
	.align		4
.L_17:
        /*0058*/ 	.byte	0x04, 0x17
        /*005a*/ 	.short	(.L_19 - .L_18)
.L_18:
        /*005c*/ 	.word	0x00000000
        /*0060*/ 	.short	0x0000
        /*0062*/ 	.short	0x0000
        /*0064*/ 	.byte	0x00, 0xf5, 0x21, 0x00


	//----- nvinfo : EIATTR_SPARSE_MMA_MASK
	.align		4
.L_19:
        /*0068*/ 	.byte	0x03, 0x50
        /*006a*/ 	.short	0x0000


	//----- nvinfo : EIATTR_MAXREG_COUNT
	.align		4
        /*006c*/ 	.byte	0x03, 0x1b
        /*006e*/ 	.short	0x00ff


	//----- nvinfo : EIATTR_MERCURY_ISA_VERSION
	.align		4
        /*0070*/ 	.byte	0x03, 0x5f
        /*0072*/ 	.short	0x0101


	//----- nvinfo : EIATTR_VRC_CTA_INIT_COUNT
	.align		4
        /*0074*/ 	.byte	0x02, 0x4a
	.zero		1
	.zero		1


	//----- nvinfo : EIATTR_EXIT_INSTR_OFFSETS
	.align		4
        /*0078*/ 	.byte	0x04, 0x1c
        /*007a*/ 	.short	(.L_21 - .L_20)


	//   ....[0]....
.L_20:
        /*007c*/ 	.word	0x00000070


	//   ....[1]....
        /*0080*/ 	.word	0x00000b50


	//   ....[2]....
        /*0084*/ 	.word	0x00001400


	//   ....[3]....
        /*0088*/ 	.word	0x00001540


	//   ....[4]....
        /*008c*/ 	.word	0x000015e0


	//   ....[5]....
        /*0090*/ 	.word	0x00001690


	//   ....[6]....
        /*0094*/ 	.word	0x000016b0


	//----- nvinfo : EIATTR_CBANK_PARAM_SIZE
	.align		4
.L_21:
        /*0098*/ 	.byte	0x03, 0x19
        /*009a*/ 	.short	0x0024


	//----- nvinfo : EIATTR_PARAM_CBANK
	.align		4
        /*009c*/ 	.byte	0x04, 0x0a
        /*009e*/ 	.short	(.L_23 - .L_22)
	.align		4
.L_22:
        /*00a0*/ 	.word	index@(.nv.constant0._Z12labelNearestPdS_Piiii)
        /*00a4*/ 	.short	0x0380
        /*00a6*/ 	.short	0x0024


	//----- nvinfo : EIATTR_SW_WAR
	.align		4
.L_23:
        /*00a8*/ 	.byte	0x04, 0x36
        /*00aa*/ 	.short	(.L_25 - .L_24)
.L_24:
        /*00ac*/ 	.word	0x00000008
.L_25:


//--------------------- .nv.callgraph             --------------------------
	.section	.nv.callgraph,"",@"SHT_CUDA_CALLGRAPH"
	.align	4
	.sectionentsize	8
	.align		4
        /*0000*/ 	.word	0x00000000
	.align		4
        /*0004*/ 	.word	0xffffffff
	.align		4
        /*0008*/ 	.word	0x00000000
	.align		4
        /*000c*/ 	.word	0xfffffffe
	.align		4
        /*0010*/ 	.word	0x00000000
	.align		4
        /*0014*/ 	.word	0xfffffffd
	.align		4
        /*0018*/ 	.word	0x00000000
	.align		4
        /*001c*/ 	.word	0xfffffffc


//--------------------- .text._Z12labelNearestPdS_Piiii --------------------------
	.section	.text._Z12labelNearestPdS_Piiii,"ax",@progbits
	.align	128
        .global         _Z12labelNearestPdS_Piiii
        .type           _Z12labelNearestPdS_Piiii,@function
        .size           _Z12labelNearestPdS_Piiii,(.L_x_17 - _Z12labelNearestPdS_Piiii)
        .other          _Z12labelNearestPdS_Piiii,@"STO_CUDA_ENTRY STV_DEFAULT"
_Z12labelNearestPdS_Piiii:
.text._Z12labelNearestPdS_Piiii:
[----:B------:R-:W-:Y:S01]  /*0000*/  LDC R1, c[0x0][0x37c] ;  /* 0x0000df00ff017b82 */ /* 0x000fe20000000800 */
[----:B------:R-:W0:Y:S07]  /*0010*/  S2R R3, SR_TID.X ;  /* 0x0000000000037919 */ /* 0x000e2e0000002100 */
[----:B------:R-:W0:Y:S01]  /*0020*/  S2UR UR4, SR_CTAID.X ;  /* 0x00000000000479c3 */ /* 0x000e220000002500 */
[----:B------:R-:W1:Y:S07]  /*0030*/  LDCU UR5, c[0x0][0x398] ;  /* 0x00007300ff0577ac */ /* 0x000e6e0008000800 */
[----:B------:R-:W0:Y:S02]  /*0040*/  LDC R0, c[0x0][0x360] ;  /* 0x0000d800ff007b82 */ /* 0x000e240000000800 */
[----:B0-----:R-:W-:-:S05]  /*0050*/  IMAD R3, R0, UR4, R3 ;  /* 0x0000000400037c24 */ /* 0x001fca000f8e0203 */
[----:B-1----:R-:W-:-:S13]  /*0060*/  ISETP.GE.AND P0, PT, R3, UR5, PT ;  /* 0x0000000503007c0c */ /* 0x002fda000bf06270 */
[----:B------:R-:W-:Y:S05]  /*0070*/  @P0 EXIT ;  /* 0x000000000000094d */ /* 0x000fea0003800000 */
[----:B------:R-:W0:Y:S01]  /*0080*/  LDC.64 R10, c[0x0][0x390] ;  /* 0x0000e400ff0a7b82 */ /* 0x000e220000000a00 */
[----:B------:R-:W1:Y:S01]  /*0090*/  LDCU.64 UR8, c[0x0][0x358] ;  /* 0x00006b00ff0877ac */ /* 0x000e620008000a00 */
[----:B------:R-:W-:Y:S01]  /*00a0*/  CS2R R8, SRZ ;  /* 0x0000000000087805 */ /* 0x000fe2000001ff00 */
[----:B------:R-:W2:Y:S02]  /*00b0*/  LDCU UR4, c[0x0][0x3a0] ;  /* 0x00007400ff0477ac */ /* 0x000ea40008000800 */
[----:B--2---:R-:W-:Y:S01]  /*00c0*/  UISETP.GE.AND UP0, UPT, UR4, 0x1, UPT ;  /* 0x000000010400788c */ /* 0x004fe2000bf06270 */
[----:B0-----:R-:W-:-:S04]  /*00d0*/  IMAD.WIDE R10, R3, 0x4, R10 ;  /* 0x00000004030a7825 */ /* 0x001fc800078e020a */
[----:B------:R-:W-:Y:S01]  /*00e0*/  IMAD R6, R3, UR4, RZ ;  /* 0x0000000403067c24 */ /* 0x000fe2000f8e02ff */
[----:B-1----:R0:W-:Y:S03]  /*00f0*/  STG.E desc[UR8][R10.64], RZ ;  /* 0x000000ff0a007986 */ /* 0x0021e6000c101908 */
[----:B------:R-:W-:Y:S05]  /*0100*/  BRA.U !UP0, `(.L_x_0) ;  /* 0x0000000908887547 */ /* 0x000fea000b800000 */
[----:B------:R-:W1:Y:S01]  /*0110*/  LDC.64 R2, c[0x0][0x380] ;  /* 0x0000e000ff027b82 */ /* 0x000e620000000a00 */
[----:B------:R-:W-:Y:S01]  /*0120*/  UISETP.GE.U32.AND UP0, UPT, UR4, 0x10, UPT ;  /* 0x000000100400788c */ /* 0x000fe2000bf06070 */
[----:B------:R-:W-:Y:S01]  /*0130*/  IMAD.MOV.U32 R5, RZ, RZ, RZ ;  /* 0x000000ffff057224 */ /* 0x000fe200078e00ff */
[----:B------:R-:W-:Y:S01]  /*0140*/  ULOP3.LUT UR6, UR4, 0xf, URZ, 0xc0, !UPT ;  /* 0x0000000f04067892 */ /* 0x000fe2000f8ec0ff */
[----:B------:R-:W-:-:S03]  /*0150*/  CS2R R8, SRZ ;  /* 0x0000000000087805 */ /* 0x000fc6000001ff00 */
[----:B------:R-:W-:Y:S01]  /*0160*/  UISETP.NE.AND UP1, UPT, UR6, URZ, UPT ;  /* 0x000000ff0600728c */ /* 0x000fe2000bf25270 */
[----:B-1----:R-:W-:Y:S02]  /*0170*/  IMAD.WIDE R2, R6, 0x8, R2 ;  /* 0x0000000806027825 */ /* 0x002fe400078e0202 */
[----:B------:R-:W-:Y:S08]  /*0180*/  BRA.U !UP0, `(.L_x_1) ;  /* 0x0000000508287547 */ /* 0x000ff0000b800000 */
[----:B------:R-:W-:Y:S01]  /*0190*/  ULOP3.LUT UR4, UR4, 0x7ffffff0, URZ, 0xc0, !UPT ;  /* 0x7ffffff004047892 */ /* 0x000fe2000f8ec0ff */
[----:B------:R-:W-:Y:S01]  /*01a0*/  IMAD.MOV.U32 R0, RZ, RZ, RZ ;  /* 0x000000ffff007224 */ /* 0x000fe200078e00ff */
[----:B------:R-:W-:-:S04]  /*01b0*/  CS2R R8, SRZ ;  /* 0x0000000000087805 */ /* 0x000fc8000001ff00 */
[----:B------:R-:W-:-:S07]  /*01c0*/  IMAD.U32 R5, RZ, RZ, UR4 ;  /* 0x00000004ff057e24 */ /* 0x000fce000f8e00ff */
.L_x_2:
[----:B------:R-:W1:Y:S01]  /*01d0*/  LDC.64 R14, c[0x0][0x388] ;  /* 0x0000e200ff0e7b82 */ /* 0x000e620000000a00 */
[----:B------:R-:W-:-:S05]  /*01e0*/  IMAD.WIDE.U32 R12, R0, 0x8, R2 ;  /* 0x00000008000c7825 */ /* 0x000fca00078e0002 */
[----:B------:R-:W2:Y:S04]  /*01f0*/  LDG.E.64 R24, desc[UR8][R12.64] ;  /* 0x000000080c187981 */ /* 0x000ea8000c1e1b00 */
[----:B------:R-:W3:Y:S04]  /*0200*/  LDG.E.64 R16, desc[UR8][R12.64+0x8] ;  /* 0x000008080c107981 */ /* 0x000ee8000c1e1b00 */
[----:B------:R-:W4:Y:S04]  /*0210*/  LDG.E.64 R20, desc[UR8][R12.64+0x10] ;  /* 0x000010080c147981 */ /* 0x000f28000c1e1b00 */
[----:B------:R-:W5:Y:S01]  /*0220*/  LDG.E.64 R28, desc[UR8][R12.64+0x78] ;  /* 0x000078080c1c7981 */ /* 0x000f62000c1e1b00 */
[----:B-1----:R-:W-:-:S05]  /*0230*/  IMAD.WIDE.U32 R14, R0, 0x8, R14 ;  /* 0x00000008000e7825 */ /* 0x002fca00078e000e */
[----:B------:R-:W2:Y:S04]  /*0240*/  LDG.E.64 R26, desc[UR8][R14.64] ;  /* 0x000000080e1a7981 */ /* 0x000ea8000c1e1b00 */
[----:B------:R-:W3:Y:S04]  /*0250*/  LDG.E.64 R22, desc[UR8][R14.64+0x8] ;  /* 0x000008080e167981 */ /* 0x000ee8000c1e1b00 */
[----:B------:R-:W4:Y:S01]  /*0260*/  LDG.E.64 R18, desc[UR8][R14.64+0x10] ;  /* 0x000010080e127981 */ /* 0x000f22000c1e1b00 */
[----:B--2---:R-:W-:Y:S02]  /*0270*/  DADD R24, R24, -R26 ;  /* 0x0000000018187229 */ /* 0x004fe4000000081a */
[----:B---3--:R-:W-:Y:S01]  /*0280*/  DADD R22, R16, -R22 ;  /* 0x0000000010167229 */ /* 0x008fe20000000816 */
[----:B------:R-:W2:Y:S05]  /*0290*/  LDG.E.64 R16, desc[UR8][R14.64+0x18] ;  /* 0x000018080e107981 */ /* 0x000eaa000c1e1b00 */
[----:B------:R-:W-:Y:S01]  /*02a0*/  DFMA R24, R24, R24, R8 ;  /* 0x000000181818722b */ /* 0x000fe20000000008 */
[----:B------:R-:W2:Y:S01]  /*02b0*/  LDG.E.64 R8, desc[UR8][R12.64+0x18] ;  /* 0x000018080c087981 */ /* 0x000ea2000c1e1b00 */
[----:B----4-:R-:W-:-:S03]  /*02c0*/  DADD R18, R20, -R18 ;  /* 0x0000000014127229 */ /* 0x010fc60000000812 */
[----:B------:R-:W3:Y:S03]  /*02d0*/  LDG.E.64 R20, desc[UR8][R14.64+0x28] ;  /* 0x000028080e147981 */ /* 0x000ee6000c1e1b00 */
[----:B------:R-:W-:Y:S02]  /*02e0*/  DFMA R26, R22, R22, R24 ;  /* 0x00000016161a722b */ /* 0x000fe40000000018 */
[----:B------:R-:W4:Y:S04]  /*02f0*/  LDG.E.64 R24, desc[UR8][R12.64+0x20] ;  /* 0x000020080c187981 */ /* 0x000f28000c1e1b00 */
[----:B------:R-:W4:Y:S02]  /*0300*/  LDG.E.64 R22, desc[UR8][R14.64+0x20] ;  /* 0x000020080e167981 */ /* 0x000f24000c1e1b00 */
[----:B------:R-:W-:-:S02]  /*0310*/  DFMA R26, R18, R18, R26 ;  /* 0x00000012121a722b */ /* 0x000fc4000000001a */
[----:B------:R-:W3:Y:S01]  /*0320*/  LDG.E.64 R18, desc[UR8][R12.64+0x28] ;  /* 0x000028080c127981 */ /* 0x000ee2000c1e1b00 */
[----:B--2---:R-:W-:-:S03]  /*0330*/  DADD R8, R8, -R16 ;  /* 0x0000000008087229 */ /* 0x004fc60000000810 */
[----:B------:R-:W2:Y:S05]  /*0340*/  LDG.E.64 R16, desc[UR8][R12.64+0x30] ;  /* 0x000030080c107981 */ /* 0x000eaa000c1e1b00 */
[----:B------:R-:W-:Y:S02]  /*0350*/  DFMA R26, R8, R8, R26 ;  /* 0x00000008081a722b */ /* 0x000fe4000000001a */
[----:B------:R-:W2:Y:S01]  /*0360*/  LDG.E.64 R8, desc[UR8][R14.64+0x30] ;  /* 0x000030080e087981 */ /* 0x000ea2000c1e1b00 */
[----:B----4-:R-:W-:-:S03]  /*0370*/  DADD R22, R24, -R22 ;  /* 0x0000000018167229 */ /* 0x010fc60000000816 */
[----:B------:R-:W4:Y:S01]  /*0380*/  LDG.E.64 R24, desc[UR8][R12.64+0x38] ;  /* 0x000038080c187981 */ /* 0x000f22000c1e1b00 */
[----:B---3--:R-:W-:-:S03]  /*0390*/  DADD R18, R18, -R20 ;  /* 0x0000000012127229 */ /* 0x008fc60000000814 */
[----:B------:R-:W3:Y:S01]  /*03a0*/  LDG.E.64 R20, desc[UR8][R14.64+0x40] ;  /* 0x000040080e147981 */ /* 0x000ee2000c1e1b00 */
[----:B------:R-:W-:-:S03]  /*03b0*/  DFMA R26, R22, R22, R26 ;  /* 0x00000016161a722b */ /* 0x000fc6000000001a */
[----:B------:R-:W4:Y:S05]  /*03c0*/  LDG.E.64 R22, desc[UR8][R14.64+0x38] ;  /* 0x000038080e167981 */ /* 0x000f2a000c1e1b00 */
[----:B------:R-:W-:Y:S01]  /*03d0*/  DFMA R26, R18, R18, R26 ;  /* 0x00000012121a722b */ /* 0x000fe2000000001a */
[----:B------:R-:W3:Y:S01]  /*03e0*/  LDG.E.64 R18, desc[UR8][R12.64+0x40] ;  /* 0x000040080c127981 */ /* 0x000ee2000c1e1b00 */
[----:B--2---:R-:W-:-:S03]  /*03f0*/  DADD R8, R16, -R8 ;  /* 0x0000000010087229 */ /* 0x004fc60000000808 */
[----:B------:R-:W2:Y:S05]  /*0400*/  LDG.E.64 R16, desc[UR8][R14.64+0x48] ;  /* 0x000048080e107981 */ /* 0x000eaa000c1e1b00 */
[----:B------:R-:W-:Y:S02]  /*0410*/  DFMA R26, R8, R8, R26 ;  /* 0x00000008081a722b */ /* 0x000fe4000000001a */
[----:B------:R-:W2:Y:S01]  /*0420*/  LDG.E.64 R8, desc[UR8][R12.64+0x48] ;  /* 0x000048080c087981 */ /* 0x000ea2000c1e1b00 */
[----:B----4-:R-:W-:-:S03]  /*0430*/  DADD R22, R24, -R22 ;  /* 0x0000000018167229 */ /* 0x010fc60000000816 */
[----:B------:R-:W4:Y:S01]  /*0440*/  LDG.E.64 R24, desc[UR8][R12.64+0x50] ;  /* 0x000050080c187981 */ /* 0x000f22000c1e1b00 */
[----:B---3--:R-:W-:-:S04]  /*0450*/  DADD R18, R18, -R20 ;  /* 0x0000000012127229 */ /* 0x008fc80000000814 */
[----:B------:R-:W-:Y:S01]  /*0460*/  DFMA R26, R22, R22, R26 ;  /* 0x00000016161a722b */ /* 0x000fe2000000001a */
[----:B------:R-:W3:Y:S04]  /*0470*/  LDG.E.64 R20, desc[UR8][R14.64+0x58] ;  /* 0x000058080e147981 */ /* 0x000ee8000c1e1b00 */
[----:B------:R-:W4:Y:S03]  /*0480*/  LDG.E.64 R22, desc[UR8][R14.64+0x50] ;  /* 0x000050080e167981 */ /* 0x000f26000c1e1b00 */
        /* <DEDUP_REMOVED lines=13> */
[----:B------:R-:W3:Y:S04]  /*0560*/  LDG.E.64 R18, desc[UR8][R14.64+0x70] ;  /* 0x000070080e127981 */ /* 0x000ee8000c1e1b00 */
[----:B------:R-:W5:Y:S01]  /*0570*/  LDG.E.64 R14, desc[UR8][R14.64+0x78] ;  /* 0x000078080e0e7981 */ /* 0x000f62000c1e1b00 */
[----:B------:R-:W-:-:S05]  /*0580*/  VIADD R0, R0, 0x10 ;  /* 0x0000001000007836 */ /* 0x000fca0000000000 */
[----:B------:R-:W-:Y:S01]  /*0590*/  ISETP.NE.AND P0, PT, R0, R5, PT ;  /* 0x000000050000720c */ /* 0x000fe20003f05270 */
[----:B--2---:R-:W-:-:S08]  /*05a0*/  DADD R8, R16, -R8 ;  /* 0x0000000010087229 */ /* 0x004fd00000000808 */
[----:B------:R-:W-:Y:S02]  /*05b0*/  DFMA R26, R8, R8, R26 ;  /* 0x00000008081a722b */ /* 0x000fe4000000001a */
[----:B----4-:R-:W-:Y:S02]  /*05c0*/  DADD R22, R24, -R22 ;  /* 0x0000000018167229 */ /* 0x010fe40000000816 */
[----:B---3--:R-:W-:-:S06]  /*05d0*/  DADD R18, R20, -R18 ;  /* 0x0000000014127229 */ /* 0x008fcc0000000812 */
[----:B------:R-:W-:Y:S02]  /*05e0*/  DFMA R26, R22, R22, R26 ;  /* 0x00000016161a722b */ /* 0x000fe4000000001a */
[----:B-----5:R-:W-:-:S06]  /*05f0*/  DADD R28, R28, -R14 ;  /* 0x000000001c1c7229 */ /* 0x020fcc000000080e */
[----:B------:R-:W-:-:S08]  /*0600*/  DFMA R26, R18, R18, R26 ;  /* 0x00000012121a722b */ /* 0x000fd0000000001a */
[----:B------:R-:W-:Y:S01]  /*0610*/  DFMA R8, R28, R28, R26 ;  /* 0x0000001c1c08722b */ /* 0x000fe2000000001a */
[----:B------:R-:W-:Y:S10]  /*0620*/  @P0 BRA `(.L_x_2) ;  /* 0xfffffff800e80947 */ /* 0x000ff4000383ffff */
.L_x_1:
[----:B------:R-:W-:Y:S05]  /*0630*/  BRA.U !UP1, `(.L_x_0) ;  /* 0x00000005093c7547 */ /* 0x000fea000b800000 */
[----:B------:R-:W1:Y:S01]  /*0640*/  LDCU UR5, c[0x0][0x3a0] ;  /* 0x00007400ff0577ac */ /* 0x000e620008000800 */
[----:B------:R-:W-:Y:S02]  /*0650*/  UISETP.GE.U32.AND UP0, UPT, UR6, 0x8, UPT ;  /* 0x000000080600788c */ /* 0x000fe4000bf06070 */
[----:B-1----:R-:W-:-:S04]  /*0660*/  ULOP3.LUT UR4, UR5, 0x7, URZ, 0xc0, !UPT ;  /* 0x0000000705047892 */ /* 0x002fc8000f8ec0ff */
[----:B------:R-:W-:-:S03]  /*0670*/  UISETP.NE.AND UP1, UPT, UR4, URZ, UPT ;  /* 0x000000ff0400728c */ /* 0x000fc6000bf25270 */
[----:B------:R-:W-:Y:S08]  /*0680*/  BRA.U !UP0, `(.L_x_3) ;  /* 0x0000000108907547 */ /* 0x000ff0000b800000 */
[----:B------:R-:W1:Y:S01]  /*0690*/  LDC.64 R14, c[0x0][0x388] ;  /* 0x0000e200ff0e7b82 */ /* 0x000e620000000a00 */
[----:B------:R-:W-:-:S05]  /*06a0*/  IMAD.WIDE.U32 R12, R5, 0x8, R2 ;  /* 0x00000008050c7825 */ /* 0x000fca00078e0002 */
[----:B------:R-:W2:Y:S04]  /*06b0*/  LDG.E.64 R16, desc[UR8][R12.64] ;  /* 0x000000080c107981 */ /* 0x000ea8000c1e1b00 */
[----:B------:R-:W3:Y:S04]  /*06c0*/  LDG.E.64 R20, desc[UR8][R12.64+0x8] ;  /* 0x000008080c147981 */ /* 0x000ee8000c1e1b00 */
[----:B------:R-:W4:Y:S01]  /*06d0*/  LDG.E.64 R24, desc[UR8][R12.64+0x10] ;  /* 0x000010080c187981 */ /* 0x000f22000c1e1b00 */
[----:B-1----:R-:W-:-:S05]  /*06e0*/  IMAD.WIDE.U32 R14, R5, 0x8, R14 ;  /* 0x00000008050e7825 */ /* 0x002fca00078e000e */
[----:B------:R-:W2:Y:S04]  /*06f0*/  LDG.E.64 R18, desc[UR8][R14.64] ;  /* 0x000000080e127981 */ /* 0x000ea8000c1e1b00 */
[----:B------:R-:W3:Y:S04]  /*0700*/  LDG.E.64 R28, desc[UR8][R14.64+0x8] ;  /* 0x000008080e1c7981 */ /* 0x000ee8000c1e1b00 */
[----:B------:R-:W4:Y:S01]  /*0710*/  LDG.E.64 R26, desc[UR8][R14.64+0x10] ;  /* 0x000010080e1a7981 */ /* 0x000f22000c1e1b00 */
[----:B--2---:R-:W-:-:S03]  /*0720*/  DADD R22, R16, -R18 ;  /* 0x0000000010167229 */ /* 0x004fc60000000812 */
[----:B------:R-:W2:Y:S04]  /*0730*/  LDG.E.64 R16, desc[UR8][R12.64+0x18] ;  /* 0x000018080c107981 */ /* 0x000ea8000c1e1b00 */
[----:B------:R-:W2:Y:S01]  /*0740*/  LDG.E.64 R18, desc[UR8][R14.64+0x18] ;  /* 0x000018080e127981 */ /* 0x000ea2000c1e1b00 */
[----:B---3--:R-:W-:Y:S02]  /*0750*/  DADD R28, R20, -R28 ;  /* 0x00000000141c7229 */ /* 0x008fe4000000081c */
[----:B------:R-:W-:Y:S01]  /*0760*/  DFMA R22, R22, R22, R8 ;  /* 0x000000161616722b */ /* 0x000fe20000000008 */
[----:B------:R-:W3:Y:S04]  /*0770*/  LDG.E.64 R20, desc[UR8][R14.64+0x20] ;  /* 0x000020080e147981 */ /* 0x000ee8000c1e1b00 */
[----:B------:R-:W3:Y:S03]  /*0780*/  LDG.E.64 R8, desc[UR8][R12.64+0x20] ;  /* 0x000020080c087981 */ /* 0x000ee6000c1e1b00 */
[----:B------:R-:W-:-:S02]  /*0790*/  DFMA R22, R28, R28, R22 ;  /* 0x0000001c1c16722b */ /* 0x000fc40000000016 */
[----:B----4-:R-:W-:Y:S01]  /*07a0*/  DADD R28, R24, -R26 ;  /* 0x00000000181c7229 */ /* 0x010fe2000000081a */
[----:B------:R-:W4:Y:S04]  /*07b0*/  LDG.E.64 R26, desc[UR8][R12.64+0x28] ;  /* 0x000028080c1a7981 */ /* 0x000f28000c1e1b00 */
[----:B------:R-:W4:Y:S03]  /*07c0*/  LDG.E.64 R24, desc[UR8][R14.64+0x28] ;  /* 0x000028080e187981 */ /* 0x000f26000c1e1b00 */
[----:B------:R-:W-:Y:S02]  /*07d0*/  DFMA R22, R28, R28, R22 ;  /* 0x0000001c1c16722b */ /* 0x000fe40000000016 */
[----:B--2---:R-:W-:Y:S01]  /*07e0*/  DADD R28, R16, -R18 ;  /* 0x00000000101c7229 */ /* 0x004fe20000000812 */
[----:B------:R-:W2:Y:S04]  /*07f0*/  LDG.E.64 R18, desc[UR8][R12.64+0x30] ;  /* 0x000030080c127981 */ /* 0x000ea8000c1e1b00 */
[----:B------:R-:W2:Y:S04]  /*0800*/  LDG.E.64 R16, desc[UR8][R14.64+0x30] ;  /* 0x000030080e107981 */ /* 0x000ea8000c1e1b00 */
[----:B------:R-:W5:Y:S04]  /*0810*/  LDG.E.64 R12, desc[UR8][R12.64+0x38] ;  /* 0x000038080c0c7981 */ /* 0x000f68000c1e1b00 */
[----:B------:R-:W5:Y:S01]  /*0820*/  LDG.E.64 R14, desc[UR8][R14.64+0x38] ;  /* 0x000038080e0e7981 */ /* 0x000f62000c1e1b00 */
[----:B------:R-:W-:-:S02]  /*0830*/  DFMA R22, R28, R28, R22 ;  /* 0x0000001c1c16722b */ /* 0x000fc40000000016 */
[----:B---3--:R-:W-:Y:S02]  /*0840*/  DADD R8, R8, -R20 ;  /* 0x0000000008087229 */ /* 0x008fe40000000814 */
[----:B----4-:R-:W-:-:S06]  /*0850*/  DADD R24, R26, -R24 ;  /* 0x000000001a187229 */ /* 0x010fcc0000000818 */
[----:B------:R-:W-:-:S08]  /*0860*/  DFMA R22, R8, R8, R22 ;  /* 0x000000080816722b */ /* 0x000fd00000000016 */
[----:B------:R-:W-:Y:S01]  /*0870*/  DFMA R22, R24, R24, R22 ;  /* 0x000000181816722b */ /* 0x000fe20000000016 */
[----:B------:R-:W-:Y:S01]  /*0880*/  IADD3 R5, PT, PT, R5, 0x8, RZ ;  /* 0x0000000805057810 */ /* 0x000fe20007ffe0ff */
[----:B--2---:R-:W-:-:S08]  /*0890*/  DADD R16, R18, -R16 ;  /* 0x0000000012107229 */ /* 0x004fd00000000810 */
[----:B------:R-:W-:Y:S02]  /*08a0*/  DFMA R22, R16, R16, R22 ;  /* 0x000000101016722b */ /* 0x000fe40000000016 */
[----:B-----5:R-:W-:-:S08]  /*08b0*/  DADD R8, R12, -R14 ;  /* 0x000000000c087229 */ /* 0x020fd0000000080e */
[----:B------:R-:W-:-:S11]  /*08c0*/  DFMA R8, R8, R8, R22 ;  /* 0x000000080808722b */ /* 0x000fd60000000016 */
.L_x_3:
[----:B------:R-:W-:Y:S05]  /*08d0*/  BRA.U !UP1, `(.L_x_0) ;  /* 0x0000000109947547 */ /* 0x000fea000b800000 */
[----:B------:R-:W-:Y:S02]  /*08e0*/  UISETP.GE.U32.AND UP0, UPT, UR4, 0x4, UPT ;  /* 0x000000040400788c */ /* 0x000fe4000bf06070 */
[----:B------:R-:W-:-:S04]  /*08f0*/  ULOP3.LUT UR5, UR5, 0x3, URZ, 0xc0, !UPT ;  /* 0x0000000305057892 */ /* 0x000fc8000f8ec0ff */
[----:B------:R-:W-:-:S03]  /*0900*/  UISETP.NE.AND UP1, UPT, UR5, URZ, UPT ;  /* 0x000000ff0500728c */ /* 0x000fc6000bf25270 */
[----:B------:R-:W-:Y:S08]  /*0910*/  BRA.U !UP0, `(.L_x_4) ;  /* 0x0000000108507547 */ /* 0x000ff0000b800000 */
[----:B------:R-:W1:Y:S01]  /*0920*/  LDC.64 R12, c[0x0][0x388] ;  /* 0x0000e200ff0c7b82 */ /* 0x000e620000000a00 */
[----:B------:R-:W-:-:S05]  /*0930*/  IMAD.WIDE.U32 R28, R5, 0x8, R2 ;  /* 0x00000008051c7825 */ /* 0x000fca00078e0002 */
[----:B------:R-:W2:Y:S04]  /*0940*/  LDG.E.64 R16, desc[UR8][R28.64+0x8] ;  /* 0x000008081c107981 */ /* 0x000ea8000c1e1b00 */
[----:B------:R-:W3:Y:S04]  /*0950*/  LDG.E.64 R20, desc[UR8][R28.64+0x10] ;  /* 0x000010081c147981 */ /* 0x000ee8000c1e1b00 */
[----:B------:R-:W4:Y:S01]  /*0960*/  LDG.E.64 R24, desc[UR8][R28.64+0x18] ;  /* 0x000018081c187981 */ /* 0x000f22000c1e1b00 */
[----:B-1----:R-:W-:-:S03]  /*0970*/  IMAD.WIDE.U32 R26, R5, 0x8, R12 ;  /* 0x00000008051a7825 */ /* 0x002fc600078e000c */
[----:B------:R-:W5:Y:S04]  /*0980*/  LDG.E.64 R12, desc[UR8][R28.64] ;  /* 0x000000081c0c7981 */ /* 0x000f68000c1e1b00 */
[----:B------:R-:W5:Y:S04]  /*0990*/  LDG.E.64 R14, desc[UR8][R26.64] ;  /* 0x000000081a0e7981 */ /* 0x000f68000c1e1b00 */
[----:B------:R-:W2:Y:S04]  /*09a0*/  LDG.E.64 R18, desc[UR8][R26.64+0x8] ;  /* 0x000008081a127981 */ /* 0x000ea8000c1e1b00 */
[----:B------:R-:W3:Y:S04]  /*09b0*/  LDG.E.64 R22, desc[UR8][R26.64+0x10] ;  /* 0x000010081a167981 */ /* 0x000ee8000c1e1b00 */
[----:B------:R-:W4:Y:S01]  /*09c0*/  LDG.E.64 R26, desc[UR8][R26.64+0x18] ;  /* 0x000018081a1a7981 */ /* 0x000f22000c1e1b00 */
[----:B------:R-:W-:Y:S01]  /*09d0*/  VIADD R5, R5, 0x4 ;  /* 0x0000000405057836 */ /* 0x000fe20000000000 */
[----:B-----5:R-:W-:-:S02]  /*09e0*/  DADD R12, R12, -R14 ;  /* 0x000000000c0c7229 */ /* 0x020fc4000000080e */
[----:B--2---:R-:W-:-:S06]  /*09f0*/  DADD R16, R16, -R18 ;  /* 0x0000000010107229 */ /* 0x004fcc0000000812 */
[----:B------:R-:W-:Y:S02]  /*0a00*/  DFMA R8, R12, R12, R8 ;  /* 0x0000000c0c08722b */ /* 0x000fe40000000008 */
[----:B---3--:R-:W-:-:S06]  /*0a10*/  DADD R20, R20, -R22 ;  /* 0x0000000014147229 */ /* 0x008fcc0000000816 */
[----:B------:R-:W-:Y:S02]  /*0a20*/  DFMA R8, R16, R16, R8 ;  /* 0x000000101008722b */ /* 0x000fe40000000008 */
[----:B----4-:R-:W-:-:S06]  /*0a30*/  DADD R24, R24, -R26 ;  /* 0x0000000018187229 */ /* 0x010fcc000000081a */
[----:B------:R-:W-:-:S08]  /*0a40*/  DFMA R8, R20, R20, R8 ;  /* 0x000000141408722b */ /* 0x000fd00000000008 */
[----:B------:R-:W-:-:S11]  /*0a50*/  DFMA R8, R24, R24, R8 ;  /* 0x000000181808722b */ /* 0x000fd60000000008 */
.L_x_4:
[----:B------:R-:W-:Y:S05]  /*0a60*/  BRA.U !UP1, `(.L_x_0) ;  /* 0x0000000109307547 */ /* 0x000fea000b800000 */
[----:B------:R-:W1:Y:S01]  /*0a70*/  LDC.64 R18, c[0x0][0x388] ;  /* 0x0000e200ff127b82 */ /* 0x000e620000000a00 */
[----:B------:R-:W-:-:S05]  /*0a80*/  UMOV UR4, URZ ;  /* 0x000000ff00047c82 */ /* 0x000fca0008000000 */
.L_x_5:
[----:B------:R-:W-:-:S04]  /*0a90*/  IMAD.WIDE.U32 R12, R5, 0x8, R2 ;  /* 0x00000008050c7825 */ /* 0x000fc800078e0002 */
[C---:B-1----:R-:W-:Y:S02]  /*0aa0*/  IMAD.WIDE.U32 R14, R5.reuse, 0x8, R18 ;  /* 0x00000008050e7825 */ /* 0x042fe400078e0012 */
[----:B------:R-:W2:Y:S04]  /*0ab0*/  LDG.E.64 R12, desc[UR8][R12.64] ;  /* 0x000000080c0c7981 */ /* 0x000ea8000c1e1b00 */
[----:B------:R-:W2:Y:S01]  /*0ac0*/  LDG.E.64 R14, desc[UR8][R14.64] ;  /* 0x000000080e0e7981 */ /* 0x000ea2000c1e1b00 */
[----:B------:R-:W-:Y:S01]  /*0ad0*/  UIADD3 UR4, UPT, UPT, UR4, 0x1, URZ ;  /* 0x0000000104047890 */ /* 0x000fe2000fffe0ff */
[----:B------:R-:W-:-:S03]  /*0ae0*/  VIADD R5, R5, 0x1 ;  /* 0x0000000105057836 */ /* 0x000fc60000000000 */
[----:B------:R-:W-:Y:S01]  /*0af0*/  UISETP.NE.AND UP0, UPT, UR4, UR5, UPT ;  /* 0x000000050400728c */ /* 0x000fe2000bf05270 */
[----:B--2---:R-:W-:-:S08]  /*0b00*/  DADD R16, R12, -R14 ;  /* 0x000000000c107229 */ /* 0x004fd0000000080e */
[----:B------:R-:W-:Y:S01]  /*0b10*/  DFMA R8, R16, R16, R8 ;  /* 0x000000101008722b */ /* 0x000fe20000000008 */
[----:B------:R-:W-:Y:S10]  /*0b20*/  BRA.U UP0, `(.L_x_5) ;  /* 0xfffffffd00d87547 */ /* 0x000ff4000b83ffff */
.L_x_0:
[----:B------:R-:W1:Y:S02]  /*0b30*/  LDC R0, c[0x0][0x39c] ;  /* 0x0000e700ff007b82 */ /* 0x000e640000000800 */
[----:B-1----:R-:W-:-:S13]  /*0b40*/  ISETP.GE.AND P0, PT, R0, 0x2, PT ;  /* 0x000000020000780c */ /* 0x002fda0003f06270 */
[----:B------:R-:W-:Y:S05]  /*0b50*/  @!P0 EXIT ;  /* 0x000000000000894d */ /* 0x000fea0003800000 */
[----:B------:R-:W1:Y:S02]  /*0b60*/  LDC R4, c[0x0][0x3a0] ;  /* 0x0000e800ff047b82 */ /* 0x000e640000000800 */
[----:B-1----:R-:W-:-:S13]  /*0b70*/  ISETP.GE.AND P0, PT, R4, 0x1, PT ;  /* 0x000000010400780c */ /* 0x002fda0003f06270 */
[----:B------:R-:W-:Y:S05]  /*0b80*/  @!P0 BRA `(.L_x_6) ;  /* 0x0000000800288947 */ /* 0x000fea0003800000 */
[----:B------:R-:W1:Y:S01]  /*0b90*/  LDC.64 R2, c[0x0][0x380] ;  /* 0x0000e000ff027b82 */ /* 0x000e620000000a00 */
[----:B------:R-:W-:Y:S02]  /*0ba0*/  IMAD.MOV.U32 R5, RZ, RZ, 0x1 ;  /* 0x00000001ff057424 */ /* 0x000fe400078e00ff */
[----:B-1----:R-:W-:Y:S01]  /*0bb0*/  IMAD.WIDE R6, R6, 0x8, R2 ;  /* 0x0000000806067825 */ /* 0x002fe200078e0202 */
[C---:B------:R-:W-:Y:S02]  /*0bc0*/  LOP3.LUT R2, R4.reuse, 0x7ffffff8, RZ, 0xc0, !PT ;  /* 0x7ffffff804027812 */ /* 0x040fe400078ec0ff */
[----:B------:R-:W-:Y:S02]  /*0bd0*/  LOP3.LUT R3, R4, 0x7, RZ, 0xc0, !PT ;  /* 0x0000000704037812 */ /* 0x000fe400078ec0ff */
[----:B------:R-:W-:Y:S01]  /*0be0*/  IADD3 R0, P0, PT, R6, 0x20, RZ ;  /* 0x0000002006007810 */ /* 0x000fe20007f1e0ff */
[----:B------:R-:W-:Y:S01]  /*0bf0*/  IMAD.MOV R26, RZ, RZ, -R2 ;  /* 0x000000ffff1a7224 */ /* 0x000fe200078e0a02 */
[----:B------:R-:W-:-:S02]  /*0c00*/  LOP3.LUT R4, R4, 0x3, RZ, 0xc0, !PT ;  /* 0x0000000304047812 */ /* 0x000fc400078ec0ff */
[----:B------:R-:W-:-:S09]  /*0c10*/  IADD3.X R27, PT, PT, RZ, R7, RZ, P0, !PT ;  /* 0x00000007ff1b7210 */ /* 0x000fd200007fe4ff */
.L_x_11:
[----:B------:R-:W1:Y:S01]  /*0c20*/  LDC R28, c[0x0][0x3a0] ;  /* 0x0000e800ff1c7b82 */ /* 0x000e620000000800 */
[----:B------:R-:W-:Y:S01]  /*0c30*/  IMAD.MOV.U32 R19, RZ, RZ, RZ ;  /* 0x000000ffff137224 */ /* 0x000fe200078e00ff */
[----:B------:R-:W-:Y:S02]  /*0c40*/  CS2R R24, SRZ ;  /* 0x0000000000187805 */ /* 0x000fe4000001ff00 */
[----:B-1----:R-:W-:Y:S01]  /*0c50*/  ISETP.GE.U32.AND P0, PT, R28, 0x8, PT ;  /* 0x000000081c00780c */ /* 0x002fe20003f06070 */
[----:B------:R-:W-:-:S12]  /*0c60*/  IMAD R28, R5, R28, RZ ;  /* 0x0000001c051c7224 */ /* 0x000fd800078e02ff */
[----:B------:R-:W-:Y:S05]  /*0c70*/  @!P0 BRA `(.L_x_7) ;  /* 0x0000000000cc8947 */ /* 0x000fea0003800000 */
[----:B------:R-:W1:Y:S01]  /*0c80*/  LDC.64 R12, c[0x0][0x388] ;  /* 0x0000e200ff0c7b82 */ /* 0x000e620000000a00 */
[----:B------:R-:W-:Y:S01]  /*0c90*/  IMAD.MOV.U32 R18, RZ, RZ, R0 ;  /* 0x000000ffff127224 */ /* 0x000fe200078e0000 */
[----:B------:R-:W-:Y:S01]  /*0ca0*/  MOV R29, R26 ;  /* 0x0000001a001d7202 */ /* 0x000fe20000000f00 */
[----:B------:R-:W-:Y:S01]  /*0cb0*/  IMAD.MOV.U32 R15, RZ, RZ, R27 ;  /* 0x000000ffff0f7224 */ /* 0x000fe200078e001b */
[----:B------:R-:W-:Y:S01]  /*0cc0*/  CS2R R24, SRZ ;  /* 0x0000000000187805 */ /* 0x000fe2000001ff00 */
[----:B-1----:R-:W-:-:S03]  /*0cd0*/  IMAD.WIDE.U32 R12, R28, 0x8, R12 ;  /* 0x000000081c0c7825 */ /* 0x002fc600078e000c */
[----:B------:R-:W-:-:S05]  /*0ce0*/  IADD3 R19, P0, PT, R12, 0x20, RZ ;  /* 0x000000200c137810 */ /* 0x000fca0007f1e0ff */
[----:B------:R-:W-:-:S08]  /*0cf0*/  IMAD.X R14, RZ, RZ, R13, P0 ;  /* 0x000000ffff0e7224 */ /* 0x000fd000000e060d */
.L_x_8:
[----:B------:R-:W-:Y:S02]  /*0d00*/  IMAD.MOV.U32 R13, RZ, RZ, R14 ;  /* 0x000000ffff0d7224 */ /* 0x000fe400078e000e */
[----:B------:R-:W-:Y:S02]  /*0d10*/  IMAD.MOV.U32 R12, RZ, RZ, R19 ;  /* 0x000000ffff0c7224 */ /* 0x000fe400078e0013 */
[----:B------:R-:W-:-:S03]  /*0d20*/  IMAD.MOV.U32 R14, RZ, RZ, R18 ;  /* 0x000000ffff0e7224 */ /* 0x000fc600078e0012 */
[----:B------:R-:W2:Y:S04]  /*0d30*/  LDG.E.64 R20, desc[UR8][R12.64+-0x20] ;  /* 0xffffe0080c147981 */ /* 0x000ea8000c1e1b00 */
[----:B------:R-:W2:Y:S04]  /*0d40*/  LDG.E.64 R22, desc[UR8][R14.64+-0x20] ;  /* 0xffffe0080e167981 */ /* 0x000ea8000c1e1b00 */
[----:B------:R-:W3:Y:S04]  /*0d50*/  LDG.E.64 R18, desc[UR8][R14.64+-0x18] ;  /* 0xffffe8080e127981 */ /* 0x000ee8000c1e1b00 */
[----:B------:R-:W3:Y:S01]  /*0d60*/  LDG.E.64 R16, desc[UR8][R12.64+-0x18] ;  /* 0xffffe8080c107981 */ /* 0x000ee2000c1e1b00 */
[----:B--2---:R-:W-:-:S03]  /*0d70*/  DADD R20, R22, -R20 ;  /* 0x0000000016147229 */ /* 0x004fc60000000814 */
[----:B------:R-:W2:Y:S05]  /*0d80*/  LDG.E.64 R22, desc[UR8][R14.64+-0x10] ;  /* 0xfffff0080e167981 */ /* 0x000eaa000c1e1b00 */
[----:B------:R-:W-:Y:S02]  /*0d90*/  DFMA R24, R20, R20, R24 ;  /* 0x000000141418722b */ /* 0x000fe40000000018 */
[----:B---3--:R-:W-:Y:S01]  /*0da0*/  DADD R16, R18, -R16 ;  /* 0x0000000012107229 */ /* 0x008fe20000000810 */
[----:B------:R-:W2:Y:S04]  /*0db0*/  LDG.E.64 R20, desc[UR8][R12.64+-0x10] ;  /* 0xfffff0080c147981 */ /* 0x000ea8000c1e1b00 */
[----:B------:R-:W3:Y:S03]  /*0dc0*/  LDG.E.64 R18, desc[UR8][R14.64+-0x8] ;  /* 0xfffff8080e127981 */ /* 0x000ee6000c1e1b00 */
[----:B------:R-:W-:-:S02]  /*0dd0*/  DFMA R24, R16, R16, R24 ;  /* 0x000000101018722b */ /* 0x000fc40000000018 */
        /* <DEDUP_REMOVED lines=13> */
[----:B------:R-:W3:Y:S04]  /*0eb0*/  LDG.E.64 R20, desc[UR8][R12.64+0x10] ;  /* 0x000010080c147981 */ /* 0x000ee8000c1e1b00 */
[----:B------:R-:W3:Y:S03]  /*0ec0*/  LDG.E.64 R18, desc[UR8][R14.64+0x10] ;  /* 0x000010080e127981 */ /* 0x000ee6000c1e1b00 */
[----:B------:R-:W-:Y:S01]  /*0ed0*/  DFMA R16, R16, R16, R24 ;  /* 0x000000101010722b */ /* 0x000fe20000000018 */
[----:B------:R-:W2:Y:S01]  /*0ee0*/  LDG.E.64 R24, desc[UR8][R12.64+0x18] ;  /* 0x000018080c187981 */ /* 0x000ea2000c1e1b00 */
[----:B------:R-:W-:-:S05]  /*0ef0*/  VIADD R29, R29, 0x8 ;  /* 0x000000081d1d7836 */ /* 0x000fca0000000000 */
[----:B------:R-:W-:Y:S01]  /*0f00*/  ISETP.NE.AND P0, PT, R29, RZ, PT ;  /* 0x000000ff1d00720c */ /* 0x000fe20003f05270 */
[----:B---3--:R-:W-:Y:S02]  /*0f10*/  DADD R18, R18, -R20 ;  /* 0x0000000012127229 */ /* 0x008fe40000000814 */
[----:B--2---:R-:W-:-:S06]  /*0f20*/  DADD R24, R22, -R24 ;  /* 0x0000000016187229 */ /* 0x004fcc0000000818 */
[----:B------:R-:W-:Y:S01]  /*0f30*/  DFMA R16, R18, R18, R16 ;  /* 0x000000121210722b */ /* 0x000fe20000000010 */
[----:B------:R-:W-:Y:S02]  /*0f40*/  IADD3 R19, P2, PT, R12, 0x40, RZ ;  /* 0x000000400c137810 */ /* 0x000fe40007f5e0ff */
[----:B------:R-:W-:-:S05]  /*0f50*/  IADD3 R18, P1, PT, R14, 0x40, RZ ;  /* 0x000000400e127810 */ /* 0x000fca0007f3e0ff */
[----:B------:R-:W-:Y:S01]  /*0f60*/  DFMA R24, R24, R24, R16 ;  /* 0x000000181818722b */ /* 0x000fe20000000010 */
[----:B------:R-:W-:Y:S01]  /*0f70*/  IADD3.X R15, PT, PT, RZ, R15, RZ, P1, !PT ;  /* 0x0000000fff0f7210 */ /* 0x000fe20000ffe4ff */
[----:B------:R-:W-:Y:S01]  /*0f80*/  IMAD.X R14, RZ, RZ, R13, P2 ;  /* 0x000000ffff0e7224 */ /* 0x000fe200010e060d */
[----:B------:R-:W-:Y:S08]  /*0f90*/  @P0 BRA `(.L_x_8) ;  /* 0xfffffffc00580947 */ /* 0x000ff0000383ffff */
[----:B------:R-:W-:-:S07]  /*0fa0*/  IMAD.MOV.U32 R19, RZ, RZ, R2 ;  /* 0x000000ffff137224 */ /* 0x000fce00078e0002 */
.L_x_7:
[----:B------:R-:W-:-:S13]  /*0fb0*/  ISETP.NE.AND P0, PT, R3, RZ, PT ;  /* 0x000000ff0300720c */ /* 0x000fda0003f05270 */
[----:B------:R-:W-:Y:S05]  /*0fc0*/  @!P0 BRA `(.L_x_9) ;  /* 0x0000000000f08947 */ /* 0x000fea0003800000 */
[----:B------:R-:W-:Y:S01]  /*0fd0*/  VIADD R12, R3, 0xffffffff ;  /* 0xffffffff030c7836 */ /* 0x000fe20000000000 */
[----:B------:R-:W-:-:S04]  /*0fe0*/  ISETP.NE.AND P0, PT, R4, RZ, PT ;  /* 0x000000ff0400720c */ /* 0x000fc80003f05270 */
[----:B------:R-:W-:-:S13]  /*0ff0*/  ISETP.GE.U32.AND P1, PT, R12, 0x3, PT ;  /* 0x000000030c00780c */ /* 0x000fda0003f26070 */
[----:B------:R-:W-:Y:S05]  /*1000*/  @!P1 BRA `(.L_x_10) ;  /* 0x0000000000689947 */ /* 0x000fea0003800000 */
[----:B------:R-:W1:Y:S01]  /*1010*/  LDC.64 R22, c[0x0][0x388] ;  /* 0x0000e200ff167b82 */ /* 0x000e620000000a00 */
[----:B------:R-:W-:Y:S01]  /*1020*/  IADD3 R13, PT, PT, R28, R19, RZ ;  /* 0x000000131c0d7210 */ /* 0x000fe20007ffe0ff */
[----:B------:R-:W-:-:S05]  /*1030*/  IMAD.WIDE.U32 R16, R19, 0x8, R6 ;  /* 0x0000000813107825 */ /* 0x000fca00078e0006 */
[----:B------:R-:W2:Y:S01]  /*1040*/  LDG.E.64 R20, desc[UR8][R16.64] ;  /* 0x0000000810147981 */ /* 0x000ea2000c1e1b00 */
[----:B-1----:R-:W-:Y:S02]  /*1050*/  IMAD.WIDE.U32 R22, R13, 0x8, R22 ;  /* 0x000000080d167825 */ /* 0x002fe400078e0016 */
[----:B------:R-:W1:Y:S03]  /*1060*/  LDC.64 R12, c[0x0][0x388] ;  /* 0x0000e200ff0c7b82 */ /* 0x000e660000000a00 */
[----:B------:R-:W2:Y:S01]  /*1070*/  LDG.E.64 R14, desc[UR8][R22.64] ;  /* 0x00000008160e7981 */ /* 0x000ea2000c1e1b00 */
[----:B------:R-:W-:-:S04]  /*1080*/  IADD3 R18, P1, PT, R28, R19, RZ ;  /* 0x000000131c127210 */ /* 0x000fc80007f3e0ff */
[----:B-1----:R-:W-:Y:S01]  /*1090*/  LEA R12, P2, R18, R12, 0x3 ;  /* 0x0000000c120c7211 */ /* 0x002fe200078418ff */
[----:B--2---:R-:W-:Y:S01]  /*10a0*/  DADD R14, R20, -R14 ;  /* 0x00000000140e7229 */ /* 0x004fe2000000080e */
[----:B------:R-:W-:-:S05]  /*10b0*/  IMAD.X R20, RZ, RZ, RZ, P1 ;  /* 0x000000ffff147224 */ /* 0x000fca00008e06ff */
[----:B------:R-:W-:Y:S02]  /*10c0*/  LEA.HI.X R13, R18, R13, R20, 0x3, P2 ;  /* 0x0000000d120d7211 */ /* 0x000fe400010f1c14 */
[----:B------:R-:W-:Y:S01]  /*10d0*/  DFMA R22, R14, R14, R24 ;  /* 0x0000000e0e16722b */ /* 0x000fe20000000018 */
[----:B------:R-:W2:Y:S04]  /*10e0*/  LDG.E.64 R20, desc[UR8][R16.64+0x8] ;  /* 0x0000080810147981 */ /* 0x000ea8000c1e1b00 */
[----:B------:R-:W2:Y:S04]  /*10f0*/  LDG.E.64 R14, desc[UR8][R12.64+0x8] ;  /* 0x000008080c0e7981 */ /* 0x000ea8000c1e1b00 */
[----:B------:R-:W3:Y:S01]  /*1100*/  LDG.E.64 R24, desc[UR8][R16.64+0x18] ;  /* 0x0000180810187981 */ /* 0x000ee2000c1e1b00 */
[----:B--2---:R-:W-:-:S03]  /*1110*/  DADD R14, R20, -R14 ;  /* 0x00000000140e7229 */ /* 0x004fc6000000080e */
[----:B------:R-:W2:Y:S05]  /*1120*/  LDG.E.64 R20, desc[UR8][R16.64+0x10] ;  /* 0x0000100810147981 */ /* 0x000eaa000c1e1b00 */
[----:B------:R-:W-:Y:S02]  /*1130*/  DFMA R22, R14, R14, R22 ;  /* 0x0000000e0e16722b */ /* 0x000fe40000000016 */
[----:B------:R-:W2:Y:S04]  /*1140*/  LDG.E.64 R14, desc[UR8][R12.64+0x10] ;  /* 0x000010080c0e7981 */ /* 0x000ea8000c1e1b00 */
[----:B------:R-:W3:Y:S01]  /*1150*/  LDG.E.64 R12, desc[UR8][R12.64+0x18] ;  /* 0x000018080c0c7981 */ /* 0x000ee2000c1e1b00 */
[----:B------:R-:W-:Y:S01]  /*1160*/  VIADD R19, R19, 0x4 ;  /* 0x0000000413137836 */ /* 0x000fe20000000000 */
[----:B--2---:R-:W-:-:S08]  /*1170*/  DADD R14, R20, -R14 ;  /* 0x00000000140e7229 */ /* 0x004fd0000000080e */
[----:B------:R-:W-:Y:S02]  /*1180*/  DFMA R22, R14, R14, R22 ;  /* 0x0000000e0e16722b */ /* 0x000fe40000000016 */
[----:B---3--:R-:W-:-:S08]  /*1190*/  DADD R24, R24, -R12 ;  /* 0x0000000018187229 */ /* 0x008fd0000000080c */
[----:B------:R-:W-:-:S11]  /*11a0*/  DFMA R24, R24, R24, R22 ;  /* 0x000000181818722b */ /* 0x000fd60000000016 */
.L_x_10:
[----:B------:R-:W-:Y:S05]  /*11b0*/  @!P0 BRA `(.L_x_9) ;  /* 0x0000000000748947 */ /* 0x000fea0003800000 */
[----:B------:R-:W-:Y:S01]  /*11c0*/  ISETP.NE.AND P0, PT, R4, 0x1, PT ;  /* 0x000000010400780c */ /* 0x000fe20003f05270 */
[----:B------:R-:W1:-:S12]  /*11d0*/  LDC R18, c[0x0][0x3a0] ;  /* 0x0000e800ff127b82 */ /* 0x000e580000000800 */
[----:B------:R-:W2:Y:S01]  /*11e0*/  @P0 LDC.64 R22, c[0x0][0x388] ;  /* 0x0000e200ff160b82 */ /* 0x000ea20000000a00 */
[C---:B------:R-:W-:Y:S01]  /*11f0*/  @P0 IMAD.IADD R15, R28.reuse, 0x1, R19 ;  /* 0x000000011c0f0824 */ /* 0x040fe200078e0213 */
[----:B------:R-:W-:-:S04]  /*1200*/  @P0 IADD3 R16, P1, PT, R28, R19, RZ ;  /* 0x000000131c100210 */ /* 0x000fc80007f3e0ff */
[----:B------:R-:W-:Y:S02]  /*1210*/  @P0 IADD3.X R17, PT, PT, RZ, RZ, RZ, P1, !PT ;  /* 0x000000ffff110210 */ /* 0x000fe40000ffe4ff */
[----:B------:R-:W3:Y:S01]  /*1220*/  @P0 LDC.64 R12, c[0x0][0x388] ;  /* 0x0000e200ff0c0b82 */ /* 0x000ee20000000a00 */
[----:B--2---:R-:W-:-:S04]  /*1230*/  @P0 IMAD.WIDE.U32 R22, R15, 0x8, R22 ;  /* 0x000000080f160825 */ /* 0x004fc800078e0016 */
[----:B------:R-:W-:Y:S01]  /*1240*/  @P0 IMAD.WIDE.U32 R14, R19, 0x8, R6 ;  /* 0x00000008130e0825 */ /* 0x000fe200078e0006 */
[----:B------:R-:W2:Y:S01]  /*1250*/  @P0 LDG.E.64 R20, desc[UR8][R22.64] ;  /* 0x0000000816140981 */ /* 0x000ea2000c1e1b00 */
[----:B---3--:R-:W-:-:S04]  /*1260*/  @P0 LEA R12, P1, R16, R12, 0x3 ;  /* 0x0000000c100c0211 */ /* 0x008fc800078218ff */
[----:B------:R-:W-:Y:S02]  /*1270*/  @P0 LEA.HI.X R13, R16, R13, R17, 0x3, P1 ;  /* 0x0000000d100d0211 */ /* 0x000fe400008f1c11 */
[----:B------:R-:W2:Y:S01]  /*1280*/  @P0 LDG.E.64 R16, desc[UR8][R14.64] ;  /* 0x000000080e100981 */ /* 0x000ea2000c1e1b00 */
[----:B-1----:R-:W-:Y:S01]  /*1290*/  LOP3.LUT P1, RZ, R18, 0x1, RZ, 0xc0, !PT ;  /* 0x0000000112ff7812 */ /* 0x002fe2000782c0ff */
[----:B------:R-:W-:Y:S02]  /*12a0*/  @P0 VIADD R19, R19, 0x2 ;  /* 0x0000000213130836 */ /* 0x000fe40000000000 */
[----:B------:R-:W3:Y:S10]  /*12b0*/  @P0 LDG.E.64 R12, desc[UR8][R12.64+0x8] ;  /* 0x000008080c0c0981 */ /* 0x000ef4000c1e1b00 */
[----:B------:R-:W-:-:S02]  /*12c0*/  @P1 IMAD.IADD R18, R28, 0x1, R19 ;  /* 0x000000011c121824 */ /* 0x000fc400078e0213 */
[----:B------:R-:W3:Y:S01]  /*12d0*/  @P0 LDG.E.64 R28, desc[UR8][R14.64+0x8] ;  /* 0x000008080e1c0981 */ /* 0x000ee2000c1e1b00 */
[----:B--2---:R-:W-:Y:S01]  /*12e0*/  @P0 DADD R20, R16, -R20 ;  /* 0x0000000010140229 */ /* 0x004fe20000000814 */
[----:B------:R-:W1:Y:S02]  /*12f0*/  @P1 LDC.64 R16, c[0x0][0x388] ;  /* 0x0000e200ff101b82 */ /* 0x000e640000000a00 */
[----:B-1----:R-:W-:-:S04]  /*1300*/  @P1 IMAD.WIDE.U32 R16, R18, 0x8, R16 ;  /* 0x0000000812101825 */ /* 0x002fc800078e0010 */
[----:B------:R-:W-:Y:S02]  /*1310*/  @P1 IMAD.WIDE.U32 R18, R19, 0x8, R6 ;  /* 0x0000000813121825 */ /* 0x000fe400078e0006 */
[----:B------:R-:W2:Y:S04]  /*1320*/  @P1 LDG.E.64 R16, desc[UR8][R16.64] ;  /* 0x0000000810101981 */ /* 0x000ea8000c1e1b00 */
[----:B------:R-:W2:Y:S01]  /*1330*/  @P1 LDG.E.64 R18, desc[UR8][R18.64] ;  /* 0x0000000812121981 */ /* 0x000ea2000c1e1b00 */
[----:B---3--:R-:W-:Y:S02]  /*1340*/  @P0 DADD R28, R28, -R12 ;  /* 0x000000001c1c0229 */ /* 0x008fe4000000080c */
[----:B------:R-:W-:-:S08]  /*1350*/  @P0 DFMA R20, R20, R20, R24 ;  /* 0x000000141414022b */ /* 0x000fd00000000018 */
[----:B------:R-:W-:Y:S02]  /*1360*/  @P0 DFMA R24, R28, R28, R20 ;  /* 0x0000001c1c18022b */ /* 0x000fe40000000014 */
[----:B--2---:R-:W-:-:S08]  /*1370*/  @P1 DADD R22, R18, -R16 ;  /* 0x0000000012161229 */ /* 0x004fd00000000810 */
[----:B------:R-:W-:-:S11]  /*1380*/  @P1 DFMA R24, R22, R22, R24 ;  /* 0x000000161618122b */ /* 0x000fd60000000018 */
.L_x_9:
[----:B------:R-:W1:Y:S01]  /*1390*/  LDCU UR4, c[0x0][0x39c] ;  /* 0x00007380ff0477ac */ /* 0x000e620008000800 */
[----:B------:R-:W-:Y:S01]  /*13a0*/  VIADD R12, R5, 0x1 ;  /* 0x00000001050c7836 */ /* 0x000fe20000000000 */
[----:B------:R-:W-:-:S14]  /*13b0*/  DSETP.GT.AND P0, PT, R8, R24, PT ;  /* 0x000000180800722a */ /* 0x000fdc0003f04000 */
[----:B------:R2:W-:Y:S01]  /*13c0*/  @P0 STG.E desc[UR8][R10.64], R5 ;  /* 0x000000050a000986 */ /* 0x0005e2000c101908 */
[----:B------:R-:W-:Y:S01]  /*13d0*/  @P0 MOV R8, R24 ;  /* 0x0000001800080202 */ /* 0x000fe20000000f00 */
[----:B------:R-:W-:Y:S01]  /*13e0*/  @P0 IMAD.MOV.U32 R9, RZ, RZ, R25 ;  /* 0x000000ffff090224 */ /* 0x000fe200078e0019 */
[----:B-1----:R-:W-:-:S13]  /*13f0*/  ISETP.NE.AND P1, PT, R12, UR4, PT ;  /* 0x000000040c007c0c */ /* 0x002fda000bf25270 */
[----:B--2---:R-:W-:Y:S05]  /*1400*/  @!P1 EXIT ;  /* 0x000000000000994d */ /* 0x004fea0003800000 */
[----:B------:R-:W-:Y:S01]  /*1410*/  IMAD.MOV.U32 R5, RZ, RZ, R12 ;  /* 0x000000ffff057224 */ /* 0x000fe200078e000c */
[----:B------:R-:W-:Y:S06]  /*1420*/  BRA `(.L_x_11) ;  /* 0xfffffff400fc7947 */ /* 0x000fec000383ffff */
.L_x_6:
[C---:B------:R-:W-:Y:S01]  /*1430*/  VIADD R2, R0.reuse, 0xfffffffe ;  /* 0xfffffffe00027836 */ /* 0x040fe20000000000 */
[----:B------:R-:W-:Y:S01]  /*1440*/  IADD3 R0, PT, PT, R0, -0x1, RZ ;  /* 0xffffffff00007810 */ /* 0x000fe20007ffe0ff */
[----:B------:R-:W-:-:S03]  /*1450*/  IMAD.MOV.U32 R3, RZ, RZ, 0x1 ;  /* 0x00000001ff037424 */ /* 0x000fc600078e00ff */
[----:B------:R-:W-:Y:S02]  /*1460*/  ISETP.GE.U32.AND P0, PT, R2, 0x7, PT ;  /* 0x000000070200780c */ /* 0x000fe40003f06070 */
[----:B------:R-:W-:-:S11]  /*1470*/  LOP3.LUT R4, R0, 0x7, RZ, 0xc0, !PT ;  /* 0x0000000700047812 */ /* 0x000fd600078ec0ff */
[----:B------:R-:W-:Y:S05]  /*1480*/  @!P0 BRA `(.L_x_12) ;  /* 0x0000000000288947 */ /* 0x000fea0003800000 */
[----:B------:R-:W-:Y:S01]  /*1490*/  LOP3.LUT R2, R0, 0xfffffff8, RZ, 0xc0, !PT ;  /* 0xfffffff800027812 */ /* 0x000fe200078ec0ff */
[----:B------:R-:W-:-:S07]  /*14a0*/  IMAD.MOV.U32 R3, RZ, RZ, 0x1 ;  /* 0x00000001ff037424 */ /* 0x000fce00078e00ff */
.L_x_13:
[----:B------:R-:W-:Y:S01]  /*14b0*/  VIADD R5, R3, 0x7 ;  /* 0x0000000703057836 */ /* 0x000fe20000000000 */
[----:B------:R-:W-:-:S04]  /*14c0*/  DSETP.GT.AND P0, PT, R8, RZ, PT ;  /* 0x000000ff0800722a */ /* 0x000fc80003f04000 */
[----:B------:R-:W-:Y:S02]  /*14d0*/  ISETP.NE.AND P1, PT, R5, R2, PT ;  /* 0x000000020500720c */ /* 0x000fe40003f25270 */
[----:B------:R-:W-:Y:S02]  /*14e0*/  FSEL R9, R9, RZ, !P0 ;  /* 0x000000ff09097208 */ /* 0x000fe40004000000 */
[----:B------:R-:W-:-:S06]  /*14f0*/  FSEL R8, R8, RZ, !P0 ;  /* 0x000000ff08087208 */ /* 0x000fcc0004000000 */
[----:B------:R1:W-:Y:S02]  /*1500*/  @P0 STG.E desc[UR8][R10.64], R3 ;  /* 0x000000030a000986 */ /* 0x0003e4000c101908 */
[----:B-1----:R-:W-:Y:S01]  /*1510*/  IADD3 R3, PT, PT, R3, 0x8, RZ ;  /* 0x0000000803037810 */ /* 0x002fe20007ffe0ff */
[----:B------:R-:W-:Y:S06]  /*1520*/  @P1 BRA `(.L_x_13) ;  /* 0xfffffffc00e01947 */ /* 0x000fec000383ffff */
.L_x_12:
[----:B------:R-:W-:-:S13]  /*1530*/  ISETP.NE.AND P0, PT, R4, RZ, PT ;  /* 0x000000ff0400720c */ /* 0x000fda0003f05270 */
[----:B------:R-:W-:Y:S05]  /*1540*/  @!P0 EXIT ;  /* 0x000000000000894d */ /* 0x000fea0003800000 */
[----:B------:R-:W-:Y:S02]  /*1550*/  ISETP.GE.U32.AND P0, PT, R4, 0x4, PT ;  /* 0x000000040400780c */ /* 0x000fe40003f06070 */
[----:B------:R-:W-:-:S04]  /*1560*/  LOP3.LUT R2, R0, 0x3, RZ, 0xc0, !PT ;  /* 0x0000000300027812 */ /* 0x000fc800078ec0ff */
[----:B------:R-:W-:-:S07]  /*1570*/  ISETP.NE.AND P1, PT, R2, RZ, PT ;  /* 0x000000ff0200720c */ /* 0x000fce0003f25270 */
[----:B------:R-:W-:Y:S06]  /*1580*/  @!P0 BRA `(.L_x_14) ;  /* 0x0000000000148947 */ /* 0x000fec0003800000 */
[----:B------:R-:W-:-:S06]  /*1590*/  DSETP.GT.AND P0, PT, R8, RZ, PT ;  /* 0x000000ff0800722a */ /* 0x000fcc0003f04000 */
[----:B------:R-:W-:Y:S02]  /*15a0*/  FSEL R9, R9, RZ, !P0 ;  /* 0x000000ff09097208 */ /* 0x000fe40004000000 */
[----:B------:R-:W-:-:S06]  /*15b0*/  FSEL R8, R8, RZ, !P0 ;  /* 0x000000ff08087208 */ /* 0x000fcc0004000000 */
[----:B------:R1:W-:Y:S02]  /*15c0*/  @P0 STG.E desc[UR8][R10.64], R3 ;  /* 0x000000030a000986 */ /* 0x0003e4000c101908 */
[----:B-1----:R-:W-:-:S07]  /*15d0*/  VIADD R3, R3, 0x4 ;  /* 0x0000000403037836 */ /* 0x002fce0000000000 */
.L_x_14:
[----:B------:R-:W-:Y:S05]  /*15e0*/  @!P1 EXIT ;  /* 0x000000000000994d */ /* 0x000fea0003800000 */
[----:B------:R-:W-:-:S13]  /*15f0*/  ISETP.NE.AND P0, PT, R2, 0x1, PT ;  /* 0x000000010200780c */ /* 0x000fda0003f05270 */
[----:B------:R-:W-:Y:S05]  /*1600*/  @!P0 BRA `(.L_x_15) ;  /* 0x0000000000148947 */ /* 0x000fea0003800000 */
[----:B------:R-:W-:-:S06]  /*1610*/  DSETP.GT.AND P0, PT, R8, RZ, PT ;  /* 0x000000ff0800722a */ /* 0x000fcc0003f04000 */
[----:B------:R-:W-:Y:S02]  /*1620*/  FSEL R9, R9, RZ, !P0 ;  /* 0x000000ff09097208 */ /* 0x000fe40004000000 */
[----:B------:R-:W-:-:S06]  /*1630*/  FSEL R8, R8, RZ, !P0 ;  /* 0x000000ff08087208 */ /* 0x000fcc0004000000 */
[----:B------:R1:W-:Y:S02]  /*1640*/  @P0 STG.E desc[UR8][R10.64], R3 ;  /* 0x000000030a000986 */ /* 0x0003e4000c101908 */
[----:B-1----:R-:W-:-:S07]  /*1650*/  VIADD R3, R3, 0x2 ;  /* 0x0000000203037836 */ /* 0x002fce0000000000 */
.L_x_15:
[----:B------:R-:W-:Y:S01]  /*1660*/  DSETP.GT.AND P0, PT, R8, RZ, PT ;  /* 0x000000ff0800722a */ /* 0x000fe20003f04000 */
[----:B------:R-:W-:-:S05]  /*1670*/  LOP3.LUT R0, R0, 0x1, RZ, 0xc0, !PT ;  /* 0x0000000100007812 */ /* 0x000fca00078ec0ff */
[----:B------:R-:W-:-:S13]  /*1680*/  ISETP.NE.U32.OR P0, PT, R0, 0x1, !P0 ;  /* 0x000000010000780c */ /* 0x000fda0004705470 */
[----:B------:R-:W-:Y:S05]  /*1690*/  @P0 EXIT ;  /* 0x000000000000094d */ /* 0x000fea0003800000 */
[----:B------:R-:W-:Y:S01]  /*16a0*/  STG.E desc[UR8][R10.64], R3 ;  /* 0x000000030a007986 */ /* 0x000fe2000c101908 */
[----:B------:R-:W-:Y:S05]  /*16b0*/  EXIT ;  /* 0x000000000000794d */ /* 0x000fea0003800000 */
.L_x_16:
[----:B------:R-:W-:-:S00]  /*16c0*/  BRA `(.L_x_16) ;  /* 0xfffffffc00fc7947 */ /* 0x000fc0000383ffff */
[----:B------:R-:W-:-:S00]  /*16d0*/  NOP ;  /* 0x0000000000007918 */ /* 0x000fc00000000000 */
        /* <DEDUP_REMOVED lines=10> */
.L_x_17:


//--------------------- .nv.shared.reserved.0     --------------------------
	.section	.nv.shared.reserved.0,"aw",@nobits
	.weak		__nv_reservedSMEM_offset_0_alias
	.size		__nv_reservedSMEM_offset_0_alias, 0, 64
	.other		__nv_reservedSMEM_offset_0_alias,@"STO_CUDA_RESERVED_SHARED STV_DEFAULT"
__nv_reservedSMEM_offset_0_alias:
	.zero		0
	.zero		64


//--------------------- .nv.constant0._Z12labelNearestPdS_Piiii --------------------------
	.section	.nv.constant0._Z12labelNearestPdS_Piiii,"a",@progbits
	.sectionflags	@""
	.align	4
.nv.constant0._Z12labelNearestPdS_Piiii:
	.zero		932


//--------------------- SYMBOLS --------------------------

	.type		.nv.reservedSmem.offset0,@object
	.size		.nv.reservedSmem.offset0,0x4
